	.headerflags	@"EF_CUDA_TEXMODE_UNIFIED EF_CUDA_64BIT_ADDRESS EF_CUDA_SM86 EF_CUDA_VIRTUAL_SM(EF_CUDA_SM86)"
	.elftype	@"ET_EXEC"


//--------------------- .nv.info                  --------------------------
	.section	.nv.info,"",@"SHT_CUDA_INFO"
	.align	4


	//----- nvinfo : EIATTR_REGCOUNT
	.align		4
        /*0000*/ 	.byte	0x04, 0x2f
        /*0002*/ 	.short	(.L_3 - .L_2)
	.align		4
.L_2:
        /*0004*/ 	.word	index@(triton_)
        /*0008*/ 	.word	0x00000016


	//----- nvinfo : EIATTR_MIN_STACK_SIZE
	.align		4
.L_3:
        /*000c*/ 	.byte	0x04, 0x12
        /*000e*/ 	.short	(.L_5 - .L_4)
	.align		4
.L_4:
        /*0010*/ 	.word	index@(triton_)
        /*0014*/ 	.word	0x00000000


	//----- nvinfo : EIATTR_FRAME_SIZE
	.align		4
.L_5:
        /*0018*/ 	.byte	0x04, 0x11
        /*001a*/ 	.short	(.L_7 - .L_6)
	.align		4
.L_6:
        /*001c*/ 	.word	index@(triton_)
        /*0020*/ 	.word	0x00000000


	//----- nvinfo : EIATTR_MIN_STACK_SIZE
	.align		4
.L_7:
        /*0024*/ 	.byte	0x04, 0x12
        /*0026*/ 	.short	(.L_9 - .L_8)
	.align		4
.L_8:
        /*0028*/ 	.word	index@(triton_)
        /*002c*/ 	.word	0x00000000
.L_9:


//--------------------- .nv.info.triton_          --------------------------
	.section	.nv.info.triton_,"",@"SHT_CUDA_INFO"
	.sectionflags	@""
	.align	4


	//----- nvinfo : EIATTR_CUDA_API_VERSION
	.align		4
        /*0000*/ 	.byte	0x04, 0x37
        /*0002*/ 	.short	(.L_11 - .L_10)
.L_10:
        /*0004*/ 	.word	0x0000007c


	//----- nvinfo : EIATTR_SW2861232_WAR
	.align		4
.L_11:
        /*0008*/ 	.byte	0x01, 0x35
	.zero		2


	//----- nvinfo : EIATTR_PARAM_CBANK
	.align		4
        /*000c*/ 	.byte	0x04, 0x0a
        /*000e*/ 	.short	(.L_13 - .L_12)
	.align		4
.L_12:
        /*0010*/ 	.word	index@(.nv.constant0.triton_)
        /*0014*/ 	.short	0x0160
        /*0016*/ 	.short	0x0044


	//----- nvinfo : EIATTR_CBANK_PARAM_SIZE
	.align		4
.L_13:
        /*0018*/ 	.byte	0x03, 0x19
        /*001a*/ 	.short	0x0044


	//----- nvinfo : EIATTR_KPARAM_INFO
	.align		4
        /*001c*/ 	.byte	0x04, 0x17
        /*001e*/ 	.short	(.L_15 - .L_14)
.L_14:
        /*0020*/ 	.word	0x00000000
        /*0024*/ 	.short	0x0008
        /*0026*/ 	.short	0x0040
        /*0028*/ 	.byte	0x00, 0xf0, 0x11, 0x00


	//----- nvinfo : EIATTR_KPARAM_INFO
	.align		4
.L_15:
        /*002c*/ 	.byte	0x04, 0x17
        /*002e*/ 	.short	(.L_17 - .L_16)
.L_16:
        /*0030*/ 	.word	0x00000000
        /*0034*/ 	.short	0x0007
        /*0036*/ 	.short	0x0038
        /*0038*/ 	.byte	0x00, 0xf0, 0x21, 0x00


	//----- nvinfo : EIATTR_KPARAM_INFO
	.align		4
.L_17:
        /*003c*/ 	.byte	0x04, 0x17
        /*003e*/ 	.short	(.L_19 - .L_18)
.L_18:
        /*0040*/ 	.word	0x00000000
        /*0044*/ 	.short	0x0006
        /*0046*/ 	.short	0x0030
        /*0048*/ 	.byte	0x00, 0xf0, 0x21, 0x00


	//----- nvinfo : EIATTR_KPARAM_INFO
	.align		4
.L_19:
        /*004c*/ 	.byte	0x04, 0x17
        /*004e*/ 	.short	(.L_21 - .L_20)
.L_20:
        /*0050*/ 	.word	0x00000000
        /*0054*/ 	.short	0x0005
        /*0056*/ 	.short	0x0028
        /*0058*/ 	.byte	0x00, 0xf0, 0x21, 0x00


	//----- nvinfo : EIATTR_KPARAM_INFO
	.align		4
.L_21:
        /*005c*/ 	.byte	0x04, 0x17
        /*005e*/ 	.short	(.L_23 - .L_22)
.L_22:
        /*0060*/ 	.word	0x00000000
        /*0064*/ 	.short	0x0004
        /*0066*/ 	.short	0x0020
        /*0068*/ 	.byte	0x00, 0xf0, 0x21, 0x00


	//----- nvinfo : EIATTR_KPARAM_INFO
	.align		4
.L_23:
        /*006c*/ 	.byte	0x04, 0x17
        /*006e*/ 	.short	(.L_25 - .L_24)
.L_24:
        /*0070*/ 	.word	0x00000000
        /*0074*/ 	.short	0x0003
        /*0076*/ 	.short	0x0018
        /*0078*/ 	.byte	0x00, 0xf0, 0x21, 0x00


	//----- nvinfo : EIATTR_KPARAM_INFO
	.align		4
.L_25:
        /*007c*/ 	.byte	0x04, 0x17
        /*007e*/ 	.short	(.L_27 - .L_26)
.L_26:
        /*0080*/ 	.word	0x00000000
        /*0084*/ 	.short	0x0002
        /*0086*/ 	.short	0x0010
        /*0088*/ 	.byte	0x00, 0xf0, 0x21, 0x00


	//----- nvinfo : EIATTR_KPARAM_INFO
	.align		4
.L_27:
        /*008c*/ 	.byte	0x04, 0x17
        /*008e*/ 	.short	(.L_29 - .L_28)
.L_28:
        /*0090*/ 	.word	0x00000000
        /*0094*/ 	.short	0x0001
        /*0096*/ 	.short	0x0008
        /*0098*/ 	.byte	0x00, 0xf0, 0x21, 0x00


	//----- nvinfo : EIATTR_KPARAM_INFO
	.align		4
.L_29:
        /*009c*/ 	.byte	0x04, 0x17
        /*009e*/ 	.short	(.L_31 - .L_30)
.L_30:
        /*00a0*/ 	.word	0x00000000
        /*00a4*/ 	.short	0x0000
        /*00a6*/ 	.short	0x0000
        /*00a8*/ 	.byte	0x00, 0xf0, 0x21, 0x00


	//----- nvinfo : EIATTR_MAXREG_COUNT
	.align		4
.L_31:
        /*00ac*/ 	.byte	0x03, 0x1b
        /*00ae*/ 	.short	0x00ff


	//----- nvinfo : EIATTR_EXIT_INSTR_OFFSETS
	.align		4
        /*00b0*/ 	.byte	0x04, 0x1c
        /*00b2*/ 	.short	(.L_33 - .L_32)


	//   ....[0]....
.L_32:
        /*00b4*/ 	.word	0x00000330


	//   ....[1]....
        /*00b8*/ 	.word	0x00000350


	//----- nvinfo : EIATTR_REQNTID
	.align		4
.L_33:
        /*00bc*/ 	.byte	0x04, 0x10
        /*00be*/ 	.short	(.L_35 - .L_34)
.L_34:
        /*00c0*/ 	.word	0x00000080
        /*00c4*/ 	.word	0x00000001
        /*00c8*/ 	.word	0x00000001
.L_35:


//--------------------- .nv.callgraph             --------------------------
	.section	.nv.callgraph,"",@"SHT_CUDA_CALLGRAPH"
	.align	4
	.sectionentsize	8
	.align		4
        /*0000*/ 	.word	0x00000000
	.align		4
        /*0004*/ 	.word	0xffffffff
	.align		4
        /*0008*/ 	.word	0x00000000
	.align		4
        /*000c*/ 	.word	0xfffffffe
	.align		4
        /*0010*/ 	.word	0x00000000
	.align		4
        /*0014*/ 	.word	0xfffffffd
	.align		4
        /*0018*/ 	.word	0x00000000
	.align		4
        /*001c*/ 	.word	0xfffffffc


//--------------------- .nv.rel.action            --------------------------
	.section	.nv.rel.action,"",@"SHT_CUDA_RELOCINFO"
	.align	8
	.sectionentsize	8
        /*0000*/ 	.byte	0x73, 0x00, 0x00, 0x00, 0x00, 0x00, 0x00, 0x00, 0x00, 0x00, 0x00, 0x11, 0x25, 0x00, 0x05, 0x36


//--------------------- .nv.constant4             --------------------------
	.section	.nv.constant4,"a",@progbits
	.align	8
	.align		8
.nv.constant4:
        /*0000*/ 	.dword	_$_str
	.align		8
        /*0008*/ 	.dword	_$_str_$_2


//--------------------- .nv.constant0.triton_     --------------------------
	.section	.nv.constant0.triton_,"a",@progbits
	.sectionflags	@""
	.align	4
.nv.constant0.triton_:
	.zero		420


//--------------------- .text.triton_             --------------------------
	.section	.text.triton_,"ax",@progbits
	.sectioninfo	@"SHI_REGISTERS=22"
	.align	128
        .global         triton_
        .type           triton_,@function
        .size           triton_,(.L_x_1 - triton_)
        .other          triton_,@"STO_CUDA_ENTRY STV_DEFAULT"
triton_:
.text.triton_:
[----:B------:R-:W-:Y:S02]  /*0000*/  MOV R1, c[0x0][0x28] ;  /* 0x00000a0000017a02 */ /* 0x000fe40000000f00 */
[----:B------:R-:W0:Y:S01]  /*0010*/  S2R R0, SR_TID.X ;  /* 0x0000000000007919 */ /* 0x000e220000002100 */
[----:B------:R-:W-:Y:S01]  /*0020*/  IMAD.MOV.U32 R19, RZ, RZ, 0x4 ;  /* 0x00000004ff137424 */ /* 0x000fe200078e00ff */
[----:B------:R-:W-:Y:S01]  /*0030*/  CS2R R14, SRZ ;  /* 0x00000000000e7805 */ /* 0x000fe2000001ff00 */
[----:B------:R-:W-:Y:S01]  /*0040*/  ULDC.64 UR4, c[0x0][0x118] ;  /* 0x0000460000047ab9 */ /* 0x000fe20000000a00 */
[----:B------:R-:W1:Y:S01]  /*0050*/  S2R R3, SR_CTAID.X ;  /* 0x0000000000037919 */ /* 0x000e620000002500 */
[----:B0-----:R-:W-:Y:S02]  /*0060*/  LOP3.LUT R0, R0, 0x7f, RZ, 0xc0, !PT ;  /* 0x0000007f00007812 */ /* 0x001fe400078ec0ff */
[----:B-1----:R-:W-:Y:S02]  /*0070*/  SHF.R.S32.HI R2, RZ, 0x18, R3 ;  /* 0x00000018ff027819 */ /* 0x002fe40000011403 */
[----:B------:R-:W-:Y:S02]  /*0080*/  LEA R0, R3, R0, 0x7 ;  /* 0x0000000003007211 */ /* 0x000fe400078e38ff */
[----:B------:R-:W-:-:S02]  /*0090*/  SGXT R3, R2, 0x1 ;  /* 0x000000010203781a */ /* 0x000fc40000000200 */
[----:B------:R-:W-:Y:S02]  /*00a0*/  ISETP.GE.AND P0, PT, R0, 0x6200, PT ;  /* 0x000062000000780c */ /* 0x000fe40003f06270 */
[----:B------:R-:W-:-:S04]  /*00b0*/  LEA.HI R3, R3, R0, RZ, 0x9 ;  /* 0x0000000003037211 */ /* 0x000fc800078f48ff */
[----:B------:R-:W-:-:S04]  /*00c0*/  LOP3.LUT R3, R3, 0xfffffe00, RZ, 0xc0, !PT ;  /* 0xfffffe0003037812 */ /* 0x000fc800078ec0ff */
[----:B------:R-:W-:-:S05]  /*00d0*/  IADD3 R10, R0, -R3, RZ ;  /* 0x80000003000a7210 */ /* 0x000fca0007ffe0ff */
[----:B------:R-:W-:-:S05]  /*00e0*/  IMAD.WIDE R6, R10, R19, c[0x0][0x170] ;  /* 0x00005c000a067625 */ /* 0x000fca00078e0213 */
[----:B------:R0:W2:Y:S01]  /*00f0*/  @!P0 LDG.E.EL R14, [R6.64] ;  /* 0x00000004060e8981 */ /* 0x0000a2000c2e1900 */
[----:B------:R-:W-:Y:S01]  /*0100*/  CS2R R12, SRZ ;  /* 0x00000000000c7805 */ /* 0x000fe2000001ff00 */
[----:B------:R-:W-:-:S04]  /*0110*/  IMAD.WIDE R2, R0, R19, c[0x0][0x160] ;  /* 0x0000580000027625 */ /* 0x000fc800078e0213 */
[----:B------:R-:W-:Y:S01]  /*0120*/  IMAD.WIDE R4, R10, R19, c[0x0][0x168] ;  /* 0x00005a000a047625 */ /* 0x000fe200078e0213 */
[----:B------:R1:W3:Y:S01]  /*0130*/  @!P0 LDG.E R12, [R2.64] ;  /* 0x00000004020c8981 */ /* 0x0002e2000c1e1900 */
[----:B------:R-:W-:-:S03]  /*0140*/  CS2R R16, SRZ ;  /* 0x0000000000107805 */ /* 0x000fc6000001ff00 */
[----:B------:R-:W3:Y:S01]  /*0150*/  @!P0 LDG.E.EL R13, [R4.64] ;  /* 0x00000004040d8981 */ /* 0x000ee2000c2e1900 */
[----:B------:R-:W-:-:S04]  /*0160*/  IMAD.WIDE R8, R10, R19, c[0x0][0x178] ;  /* 0x00005e000a087625 */ /* 0x000fc800078e0213 */
[-C--:B------:R-:W-:Y:S01]  /*0170*/  IMAD.WIDE R10, R10, R19.reuse, c[0x0][0x180] ;  /* 0x000060000a0a7625 */ /* 0x080fe200078e0213 */
[----:B------:R-:W4:Y:S03]  /*0180*/  @!P0 LDG.E.EL R15, [R8.64] ;  /* 0x00000004080f8981 */ /* 0x000f26000c2e1900 */
[----:B0-----:R-:W-:Y:S01]  /*0190*/  IMAD.WIDE R6, R0, R19, c[0x0][0x188] ;  /* 0x0000620000067625 */ /* 0x001fe200078e0213 */
[----:B------:R-:W4:Y:S04]  /*01a0*/  @!P0 LDG.E.EL R16, [R10.64] ;  /* 0x000000040a108981 */ /* 0x000f28000c2e1900 */
[----:B------:R-:W5:Y:S01]  /*01b0*/  @!P0 LDG.E R17, [R6.64] ;  /* 0x0000000406118981 */ /* 0x000f62000c1e1900 */
[----:B-1----:R-:W-:Y:S01]  /*01c0*/  IMAD.MOV.U32 R3, RZ, RZ, 0x3e800000 ;  /* 0x3e800000ff037424 */ /* 0x002fe200078e00ff */
[----:B--2---:R-:W-:-:S04]  /*01d0*/  FADD R14, R14, 9.9999997473787516356e-06 ;  /* 0x3727c5ac0e0e7421 */ /* 0x004fc80000000000 */
[----:B------:R-:W0:Y:S01]  /*01e0*/  MUFU.SQRT R2, R14 ;  /* 0x0000000e00027308 */ /* 0x000e220000002000 */
[----:B---3--:R-:W-:Y:S01]  /*01f0*/  FADD R12, -R13, R12 ;  /* 0x0000000c0d0c7221 */ /* 0x008fe20000000100 */
[C---:B0-----:R-:W-:Y:S02]  /*0200*/  FSETP.GT.AND P1, PT, R2.reuse, 8.50705917302346158658e+37, PT ;  /* 0x7e8000000200780b */ /* 0x041fe40003f24000 */
[----:B------:R-:W-:Y:S02]  /*0210*/  FSETP.GEU.AND P2, PT, R2, 1.175494350822287508e-38, PT ;  /* 0x008000000200780b */ /* 0x000fe40003f4e000 */
[----:B------:R-:W-:-:S09]  /*0220*/  FSEL R3, R3, 1, P1 ;  /* 0x3f80000003037808 */ /* 0x000fd20000800000 */
[----:B------:R-:W-:Y:S02]  /*0230*/  @P1 FMUL R2, R2, 0.25 ;  /* 0x3e80000002021820 */ /* 0x000fe40000400000 */
[----:B------:R-:W-:Y:S02]  /*0240*/  @!P2 FMUL R3, R3, 16777216 ;  /* 0x4b8000000303a820 */ /* 0x000fe40000400000 */
[----:B------:R-:W-:-:S06]  /*0250*/  @!P2 FMUL R2, R2, 16777216 ;  /* 0x4b8000000202a820 */ /* 0x000fcc0000400000 */
[----:B------:R-:W0:Y:S02]  /*0260*/  MUFU.RCP R2, R2 ;  /* 0x0000000200027308 */ /* 0x000e240000001000 */
[----:B0-----:R-:W-:-:S04]  /*0270*/  FMUL R3, R2, R3 ;  /* 0x0000000302037220 */ /* 0x001fc80000400000 */
[----:B------:R-:W-:-:S04]  /*0280*/  FMUL R3, R12, R3 ;  /* 0x000000030c037220 */ /* 0x000fc80000400000 */
[----:B----4-:R-:W-:-:S04]  /*0290*/  FFMA R16, R3, R15, R16 ;  /* 0x0000000f03107223 */ /* 0x010fc80000000010 */
[C---:B-----5:R-:W-:Y:S01]  /*02a0*/  FADD R3, R16.reuse, R17 ;  /* 0x0000001110037221 */ /* 0x060fe20000000000 */
[----:B------:R-:W-:-:S04]  /*02b0*/  FSETP.GEU.AND P1, PT, R16, -R17, PT ;  /* 0x800000111000720b */ /* 0x000fc80003f2e000 */
[----:B------:R-:W-:Y:S01]  /*02c0*/  FSEL R7, R3, RZ, P1 ;  /* 0x000000ff03077208 */ /* 0x000fe20000800000 */
[C---:B------:R-:W-:Y:S01]  /*02d0*/  IMAD.WIDE R2, R0.reuse, R19, c[0x0][0x190] ;  /* 0x0000640000027625 */ /* 0x040fe200078e0213 */
[C---:B------:R-:W-:Y:S02]  /*02e0*/  IADD3 R4, P1, R0.reuse, c[0x0][0x198], RZ ;  /* 0x0000660000047a10 */ /* 0x040fe40007f3e0ff */
[----:B------:R-:W-:Y:S02]  /*02f0*/  FSETP.GTU.AND P2, PT, R7, RZ, PT ;  /* 0x000000ff0700720b */ /* 0x000fe40003f4c000 */
[----:B------:R0:W-:Y:S01]  /*0300*/  @!P0 STG.E [R2.64], R7 ;  /* 0x0000000702008986 */ /* 0x0001e2000c101904 */
[----:B------:R-:W-:Y:S02]  /*0310*/  LEA.HI.X.SX32 R5, R0, c[0x0][0x19c], 0x1, P1 ;  /* 0x0000670000057a11 */ /* 0x000fe400008f0eff */
[----:B------:R-:W-:Y:S01]  /*0320*/  SEL R9, RZ, 0x1, P2 ;  /* 0x00000001ff097807 */ /* 0x000fe20001000000 */
[----:B------:R-:W-:Y:S07]  /*0330*/  @P0 EXIT ;  /* 0x000000000000094d */ /* 0x000fee0003800000 */
[----:B------:R-:W-:Y:S01]  /*0340*/  STG.E.U8 [R4.64], R9 ;  /* 0x0000000904007986 */ /* 0x000fe2000c101104 */
[----:B------:R-:W-:Y:S05]  /*0350*/  EXIT ;  /* 0x000000000000794d */ /* 0x000fea0003800000 */
.L_x_0:
[----:B------:R-:W-:-:S00]  /*0360*/  BRA `(.L_x_0) ;  /* 0xfffffff000007947 */ /* 0x000fc0000383ffff */
[----:B------:R-:W-:-:S00]  /*0370*/  NOP ;  /* 0x0000000000007918 */ /* 0x000fc00000000000 */
        /* <DEDUP_REMOVED lines=8> */
.L_x_1:


//--------------------- .nv.global.init           --------------------------
	.section	.nv.global.init,"aw",@progbits
.nv.global.init:
	.type		_$_str,@object
	.size		_$_str,(_$_str_$_2 - _$_str)
_$_str:
        /*0000*/ 	.byte	0x5f, 0x5f, 0x43, 0x55, 0x44, 0x41, 0x5f, 0x46, 0x54, 0x5a, 0x00
	.type		_$_str_$_2,@object
	.size		_$_str_$_2,(.L_1 - _$_str_$_2)
_$_str_$_2:
        /*000b*/ 	.byte	0x5f, 0x5f, 0x43, 0x55, 0x44, 0x41, 0x5f, 0x50, 0x52, 0x45, 0x43, 0x5f, 0x53, 0x51, 0x52, 0x54
        /*001b*/ 	.byte	0x00
.L_1:
